//
// Generated by NVIDIA NVVM Compiler
//
// Compiler Build ID: CL-36424714
// Cuda compilation tools, release 13.0, V13.0.88
// Based on NVVM 20.0.0
//

.version 9.0
.target sm_100
.address_size 64

	// .globl	_Z3addPiS_

.visible .entry _Z3addPiS_(
	.param .u64 .ptr .align 1 _Z3addPiS__param_0,
	.param .u64 .ptr .align 1 _Z3addPiS__param_1
)
{
	.reg .b32 	%r<5>;
	.reg .b64 	%rd<8>;

	ld.param.u64 	%rd1, [_Z3addPiS__param_0];
	ld.param.u64 	%rd2, [_Z3addPiS__param_1];
	cvta.to.global.u64 	%rd3, %rd2;
	cvta.to.global.u64 	%rd4, %rd1;
	mov.u32 	%r1, %tid.x;
	mul.wide.u32 	%rd5, %r1, 4;
	add.s64 	%rd6, %rd4, %rd5;
	ld.global.u32 	%r2, [%rd6];
	add.s64 	%rd7, %rd3, %rd5;
	ld.global.u32 	%r3, [%rd7];
	add.s32 	%r4, %r3, %r2;
	st.global.u32 	[%rd7], %r4;
	ret;

}
	// .globl	_Z5multiPiS_S_
.visible .entry _Z5multiPiS_S_(
	.param .u64 .ptr .align 1 _Z5multiPiS_S__param_0,
	.param .u64 .ptr .align 1 _Z5multiPiS_S__param_1,
	.param .u64 .ptr .align 1 _Z5multiPiS_S__param_2
)
{
	.reg .b32 	%r<34>;
	.reg .b64 	%rd<11>;

	ld.param.u64 	%rd1, [_Z5multiPiS_S__param_0];
	ld.param.u64 	%rd2, [_Z5multiPiS_S__param_1];
	ld.param.u64 	%rd3, [_Z5multiPiS_S__param_2];
	cvta.to.global.u64 	%rd4, %rd3;
	cvta.to.global.u64 	%rd5, %rd2;
	cvta.to.global.u64 	%rd6, %rd1;
	mov.u32 	%r1, %tid.x;
	mul.lo.s32 	%r2, %r1, 3;
	shl.b32 	%r3, %r1, 1;
	mul.wide.u32 	%rd7, %r2, 4;
	add.s64 	%rd8, %rd6, %rd7;
	mul.wide.u32 	%rd9, %r3, 4;
	add.s64 	%rd10, %rd4, %rd9;
	ld.global.u32 	%r4, [%rd10];
	ld.global.u32 	%r5, [%rd8];
	ld.global.u32 	%r6, [%rd5];
	mad.lo.s32 	%r7, %r6, %r5, %r4;
	st.global.u32 	[%rd10], %r7;
	ld.global.u32 	%r8, [%rd8+4];
	ld.global.u32 	%r9, [%rd5+8];
	mad.lo.s32 	%r10, %r9, %r8, %r7;
	st.global.u32 	[%rd10], %r10;
	ld.global.u32 	%r11, [%rd8+8];
	ld.global.u32 	%r12, [%rd5+16];
	mad.lo.s32 	%r13, %r12, %r11, %r10;
	st.global.u32 	[%rd10], %r13;
	ld.global.u32 	%r14, [%rd10+4];
	ld.global.u32 	%r15, [%rd8];
	ld.global.u32 	%r16, [%rd5+4];
	mad.lo.s32 	%r17, %r16, %r15, %r14;
	st.global.u32 	[%rd10+4], %r17;
	ld.global.u32 	%r18, [%rd8+4];
	ld.global.u32 	%r19, [%rd5+12];
	mad.lo.s32 	%r20, %r19, %r18, %r17;
	st.global.u32 	[%rd10+4], %r20;
	ld.global.u32 	%r21, [%rd8+8];
	ld.global.u32 	%r22, [%rd5+20];
	mad.lo.s32 	%r23, %r22, %r21, %r20;
	st.global.u32 	[%rd10+4], %r23;
	ld.global.u32 	%r24, [%rd10+8];
	ld.global.u32 	%r25, [%rd8];
	ld.global.u32 	%r26, [%rd5+8];
	mad.lo.s32 	%r27, %r26, %r25, %r24;
	st.global.u32 	[%rd10+8], %r27;
	ld.global.u32 	%r28, [%rd8+4];
	ld.global.u32 	%r29, [%rd5+16];
	mad.lo.s32 	%r30, %r29, %r28, %r27;
	st.global.u32 	[%rd10+8], %r30;
	ld.global.u32 	%r31, [%rd8+8];
	ld.global.u32 	%r32, [%rd5+24];
	mad.lo.s32 	%r33, %r32, %r31, %r30;
	st.global.u32 	[%rd10+8], %r33;
	ret;

}


// ===== COMPILED SASS (sm_100) =====

	.target	sm_100

	.elftype	@"ET_EXEC"


//--------------------- .note.nv.tkinfo           --------------------------
	.section	.note.nv.tkinfo,"",@"SHT_NOTE"
	.sectionflags	@"SHF_NOTE_NV_TKINFO"
	.tkinfo
        /*0018*/ 	.word	0x00000002
        /*0030*/ 	.string	""
        /*0030*/ 	.string	"ptxas"
        /*0030*/ 	.string	"Cuda compilation tools, release 13.0, V13.0.88"
        /*0030*/ 	.string	"Build cuda_13.0.r13.0/compiler.36424714_0"
        /*0030*/ 	.string	"-arch sm_100 -m 64 "



//--------------------- .note.nv.cuinfo           --------------------------
	.section	.note.nv.cuinfo,"",@"SHT_NOTE"
	.sectionflags	@"SHF_NOTE_NV_CUINFO"
        /*0018*/ 	.short	0x0002
        /*001a*/ 	.short	0x0064
        /*001c*/ 	.short	0x0082
	.zero		2


//--------------------- .nv.info                  --------------------------
	.section	.nv.info,"",@"SHT_CUDA_INFO"
	.align	4


	//----- nvinfo : EIATTR_REGCOUNT
	.align		4
        /*0000*/ 	.byte	0x04, 0x2f
        /*0002*/ 	.short	(.L_1 - .L_0)
	.align		4
.L_0:
        /*0004*/ 	.word	index@(_Z3addPiS_)
        /*0008*/ 	.word	0x0000000a


	//----- nvinfo : EIATTR_FRAME_SIZE
	.align		4
.L_1:
        /*000c*/ 	.byte	0x04, 0x11
        /*000e*/ 	.short	(.L_3 - .L_2)
	.align		4
.L_2:
        /*0010*/ 	.word	index@(_Z3addPiS_)
        /*0014*/ 	.word	0x00000000


	//----- nvinfo : EIATTR_REGCOUNT
	.align		4
.L_3:
        /*0018*/ 	.byte	0x04, 0x2f
        /*001a*/ 	.short	(.L_5 - .L_4)
	.align		4
.L_4:
        /*001c*/ 	.word	index@(_Z5multiPiS_S_)
        /*0020*/ 	.word	0x00000012


	//----- nvinfo : EIATTR_FRAME_SIZE
	.align		4
.L_5:
        /*0024*/ 	.byte	0x04, 0x11
        /*0026*/ 	.short	(.L_7 - .L_6)
	.align		4
.L_6:
        /*0028*/ 	.word	index@(_Z5multiPiS_S_)
        /*002c*/ 	.word	0x00000000


	//----- nvinfo : EIATTR_MIN_STACK_SIZE
	.align		4
.L_7:
        /*0030*/ 	.byte	0x04, 0x12
        /*0032*/ 	.short	(.L_9 - .L_8)
	.align		4
.L_8:
        /*0034*/ 	.word	index@(_Z5multiPiS_S_)
        /*0038*/ 	.word	0x00000000


	//----- nvinfo : EIATTR_MIN_STACK_SIZE
	.align		4
.L_9:
        /*003c*/ 	.byte	0x04, 0x12
        /*003e*/ 	.short	(.L_11 - .L_10)
	.align		4
.L_10:
        /*0040*/ 	.word	index@(_Z3addPiS_)
        /*0044*/ 	.word	0x00000000
.L_11:


//--------------------- .nv.compat                --------------------------
	.section	.nv.compat,"",@"SHT_CUDA_COMPAT_INFO"
	.align	4
        /*0000*/ 	.byte	0x02, 0x09, 0x00, 0x00, 0x02, 0x02, 0x01, 0x00, 0x02, 0x05, 0x05, 0x00, 0x03, 0x07, 0x01, 0x01
        /*0010*/ 	.byte	0x02, 0x03, 0x00, 0x00, 0x02, 0x06, 0x01, 0x00, 0x04, 0x0b, 0x08, 0x00, 0x09, 0x00, 0x00, 0x00
        /*0020*/ 	.byte	0x00, 0x00, 0x00, 0x00


//--------------------- .nv.info._Z5multiPiS_S_   --------------------------
	.section	.nv.info._Z5multiPiS_S_,"",@"SHT_CUDA_INFO"
	.sectionflags	@""
	.align	4


	//----- nvinfo : EIATTR_CUDA_API_VERSION
	.align		4
        /*0000*/ 	.byte	0x04, 0x37
        /*0002*/ 	.short	(.L_13 - .L_12)
.L_12:
        /*0004*/ 	.word	0x00000082


	//----- nvinfo : EIATTR_KPARAM_INFO
	.align		4
.L_13:
        /*0008*/ 	.byte	0x04, 0x17
        /*000a*/ 	.short	(.L_15 - .L_14)
.L_14:
        /*000c*/ 	.word	0x00000000
        /*0010*/ 	.short	0x0002
        /*0012*/ 	.short	0x0010
        /*0014*/ 	.byte	0x00, 0xf5, 0x21, 0x00


	//----- nvinfo : EIATTR_KPARAM_INFO
	.align		4
.L_15:
        /*0018*/ 	.byte	0x04, 0x17
        /*001a*/ 	.short	(.L_17 - .L_16)
.L_16:
        /*001c*/ 	.word	0x00000000
        /*0020*/ 	.short	0x0001
        /*0022*/ 	.short	0x0008
        /*0024*/ 	.byte	0x00, 0xf5, 0x21, 0x00


	//----- nvinfo : EIATTR_KPARAM_INFO
	.align		4
.L_17:
        /*0028*/ 	.byte	0x04, 0x17
        /*002a*/ 	.short	(.L_19 - .L_18)
.L_18:
        /*002c*/ 	.word	0x00000000
        /*0030*/ 	.short	0x0000
        /*0032*/ 	.short	0x0000
        /*0034*/ 	.byte	0x00, 0xf5, 0x21, 0x00


	//----- nvinfo : EIATTR_SPARSE_MMA_MASK
	.align		4
.L_19:
        /*0038*/ 	.byte	0x03, 0x50
        /*003a*/ 	.short	0x0000


	//----- nvinfo : EIATTR_MAXREG_COUNT
	.align		4
        /*003c*/ 	.byte	0x03, 0x1b
        /*003e*/ 	.short	0x00ff


	//----- nvinfo : EIATTR_MERCURY_ISA_VERSION
	.align		4
        /*0040*/ 	.byte	0x03, 0x5f
        /*0042*/ 	.short	0x0101


	//----- nvinfo : EIATTR_VRC_CTA_INIT_COUNT
	.align		4
        /*0044*/ 	.byte	0x02, 0x4a
	.zero		1
	.zero		1


	//----- nvinfo : EIATTR_EXIT_INSTR_OFFSETS
	.align		4
        /*0048*/ 	.byte	0x04, 0x1c
        /*004a*/ 	.short	(.L_21 - .L_20)


	//   ....[0]....
.L_20:
        /*004c*/ 	.word	0x00000310


	//----- nvinfo : EIATTR_CBANK_PARAM_SIZE
	.align		4
.L_21:
        /*0050*/ 	.byte	0x03, 0x19
        /*0052*/ 	.short	0x0018


	//----- nvinfo : EIATTR_PARAM_CBANK
	.align		4
        /*0054*/ 	.byte	0x04, 0x0a
        /*0056*/ 	.short	(.L_23 - .L_22)
	.align		4
.L_22:
        /*0058*/ 	.word	index@(.nv.constant0._Z5multiPiS_S_)
        /*005c*/ 	.short	0x0380
        /*005e*/ 	.short	0x0018


	//----- nvinfo : EIATTR_SW_WAR
	.align		4
.L_23:
        /*0060*/ 	.byte	0x04, 0x36
        /*0062*/ 	.short	(.L_25 - .L_24)
.L_24:
        /*0064*/ 	.word	0x00000008
.L_25:


//--------------------- .nv.info._Z3addPiS_       --------------------------
	.section	.nv.info._Z3addPiS_,"",@"SHT_CUDA_INFO"
	.sectionflags	@""
	.align	4


	//----- nvinfo : EIATTR_CUDA_API_VERSION
	.align		4
        /*0000*/ 	.byte	0x04, 0x37
        /*0002*/ 	.short	(.L_27 - .L_26)
.L_26:
        /*0004*/ 	.word	0x00000082


	//----- nvinfo : EIATTR_KPARAM_INFO
	.align		4
.L_27:
        /*0008*/ 	.byte	0x04, 0x17
        /*000a*/ 	.short	(.L_29 - .L_28)
.L_28:
        /*000c*/ 	.word	0x00000000
        /*0010*/ 	.short	0x0001
        /*0012*/ 	.short	0x0008
        /*0014*/ 	.byte	0x00, 0xf5, 0x21, 0x00


	//----- nvinfo : EIATTR_KPARAM_INFO
	.align		4
.L_29:
        /*0018*/ 	.byte	0x04, 0x17
        /*001a*/ 	.short	(.L_31 - .L_30)
.L_30:
        /*001c*/ 	.word	0x00000000
        /*0020*/ 	.short	0x0000
        /*0022*/ 	.short	0x0000
        /*0024*/ 	.byte	0x00, 0xf5, 0x21, 0x00


	//----- nvinfo : EIATTR_SPARSE_MMA_MASK
	.align		4
.L_31:
        /*0028*/ 	.byte	0x03, 0x50
        /*002a*/ 	.short	0x0000


	//----- nvinfo : EIATTR_MAXREG_COUNT
	.align		4
        /*002c*/ 	.byte	0x03, 0x1b
        /*002e*/ 	.short	0x00ff


	//----- nvinfo : EIATTR_MERCURY_ISA_VERSION
	.align		4
        /*0030*/ 	.byte	0x03, 0x5f
        /*0032*/ 	.short	0x0101


	//----- nvinfo : EIATTR_VRC_CTA_INIT_COUNT
	.align		4
        /*0034*/ 	.byte	0x02, 0x4a
	.zero		1
	.zero		1


	//----- nvinfo : EIATTR_EXIT_INSTR_OFFSETS
	.align		4
        /*0038*/ 	.byte	0x04, 0x1c
        /*003a*/ 	.short	(.L_33 - .L_32)


	//   ....[0]....
.L_32:
        /*003c*/ 	.word	0x000000b0


	//----- nvinfo : EIATTR_CBANK_PARAM_SIZE
	.align		4
.L_33:
        /*0040*/ 	.byte	0x03, 0x19
        /*0042*/ 	.short	0x0010


	//----- nvinfo : EIATTR_PARAM_CBANK
	.align		4
        /*0044*/ 	.byte	0x04, 0x0a
        /*0046*/ 	.short	(.L_35 - .L_34)
	.align		4
.L_34:
        /*0048*/ 	.word	index@(.nv.constant0._Z3addPiS_)
        /*004c*/ 	.short	0x0380
        /*004e*/ 	.short	0x0010


	//----- nvinfo : EIATTR_SW_WAR
	.align		4
.L_35:
        /*0050*/ 	.byte	0x04, 0x36
        /*0052*/ 	.short	(.L_37 - .L_36)
.L_36:
        /*0054*/ 	.word	0x00000008
.L_37:


//--------------------- .nv.callgraph             --------------------------
	.section	.nv.callgraph,"",@"SHT_CUDA_CALLGRAPH"
	.align	4
	.sectionentsize	8
	.align		4
        /*0000*/ 	.word	0x00000000
	.align		4
        /*0004*/ 	.word	0xffffffff
	.align		4
        /*0008*/ 	.word	0x00000000
	.align		4
        /*000c*/ 	.word	0xfffffffe
	.align		4
        /*0010*/ 	.word	0x00000000
	.align		4
        /*0014*/ 	.word	0xfffffffd
	.align		4
        /*0018*/ 	.word	0x00000000
	.align		4
        /*001c*/ 	.word	0xfffffffc


//--------------------- .text._Z5multiPiS_S_      --------------------------
	.section	.text._Z5multiPiS_S_,"ax",@progbits
	.align	128
        .global         _Z5multiPiS_S_
        .type           _Z5multiPiS_S_,@function
        .size           _Z5multiPiS_S_,(.L_x_2 - _Z5multiPiS_S_)
        .other          _Z5multiPiS_S_,@"STO_CUDA_ENTRY STV_DEFAULT"
_Z5multiPiS_S_:
.text._Z5multiPiS_S_:
[----:B------:R-:W-:Y:S01]  /*0000*/  LDC R1, c[0x0][0x37c] ;  /* 0x0000df00ff017b82 */ /* 0x000fe20000000800 */
[----:B------:R-:W0:Y:S07]  /*0010*/  S2R R11, SR_TID.X ;  /* 0x00000000000b7919 */ /* 0x000e2e0000002100 */
[----:B------:R-:W1:Y:S01]  /*0020*/  LDC.64 R4, c[0x0][0x380] ;  /* 0x0000e000ff047b82 */ /* 0x000e620000000a00 */
[----:B------:R-:W2:Y:S07]  /*0030*/  LDCU.64 UR4, c[0x0][0x358] ;  /* 0x00006b00ff0477ac */ /* 0x000eae0008000a00 */
[----:B------:R-:W3:Y:S08]  /*0040*/  LDC.64 R6, c[0x0][0x390] ;  /* 0x0000e400ff067b82 */ /* 0x000ef00000000a00 */
[----:B------:R-:W2:Y:S01]  /*0050*/  LDC.64 R2, c[0x0][0x388] ;  /* 0x0000e200ff027b82 */ /* 0x000ea20000000a00 */
[----:B0-----:R-:W-:-:S02]  /*0060*/  LEA R9, R11, R11, 0x1 ;  /* 0x0000000b0b097211 */ /* 0x001fc400078e08ff */
[----:B------:R-:W-:-:S03]  /*0070*/  SHF.L.U32 R11, R11, 0x1, RZ ;  /* 0x000000010b0b7819 */ /* 0x000fc600000006ff */
[----:B-1----:R-:W-:-:S04]  /*0080*/  IMAD.WIDE.U32 R4, R9, 0x4, R4 ;  /* 0x0000000409047825 */ /* 0x002fc800078e0004 */
[----:B---3--:R-:W-:Y:S01]  /*0090*/  IMAD.WIDE.U32 R6, R11, 0x4, R6 ;  /* 0x000000040b067825 */ /* 0x008fe200078e0006 */
[----:B--2---:R-:W2:Y:S04]  /*00a0*/  LDG.E R8, desc[UR4][R2.64] ;  /* 0x0000000402087981 */ /* 0x004ea8000c1e1900 */
[----:B------:R-:W2:Y:S04]  /*00b0*/  LDG.E R9, desc[UR4][R4.64] ;  /* 0x0000000404097981 */ /* 0x000ea8000c1e1900 */
[----:B------:R-:W2:Y:S02]  /*00c0*/  LDG.E R0, desc[UR4][R6.64] ;  /* 0x0000000406007981 */ /* 0x000ea4000c1e1900 */
[----:B--2---:R-:W-:-:S05]  /*00d0*/  IMAD R9, R9, R8, R0 ;  /* 0x0000000809097224 */ /* 0x004fca00078e0200 */
[----:B------:R0:W-:Y:S04]  /*00e0*/  STG.E desc[UR4][R6.64], R9 ;  /* 0x0000000906007986 */ /* 0x0001e8000c101904 */
[----:B------:R-:W2:Y:S04]  /*00f0*/  LDG.E R0, desc[UR4][R4.64+0x4] ;  /* 0x0000040404007981 */ /* 0x000ea8000c1e1900 */
[----:B------:R-:W2:Y:S02]  /*0100*/  LDG.E R8, desc[UR4][R2.64+0x8] ;  /* 0x0000080402087981 */ /* 0x000ea4000c1e1900 */
[----:B--2---:R-:W-:-:S05]  /*0110*/  IMAD R11, R0, R8, R9 ;  /* 0x00000008000b7224 */ /* 0x004fca00078e0209 */
[----:B------:R1:W-:Y:S04]  /*0120*/  STG.E desc[UR4][R6.64], R11 ;  /* 0x0000000b06007986 */ /* 0x0003e8000c101904 */
[----:B------:R-:W2:Y:S04]  /*0130*/  LDG.E R0, desc[UR4][R4.64+0x8] ;  /* 0x0000080404007981 */ /* 0x000ea8000c1e1900 */
[----:B------:R-:W2:Y:S02]  /*0140*/  LDG.E R8, desc[UR4][R2.64+0x10] ;  /* 0x0000100402087981 */ /* 0x000ea4000c1e1900 */
[----:B--2---:R-:W-:-:S02]  /*0150*/  IMAD R13, R0, R8, R11 ;  /* 0x00000008000d7224 */ /* 0x004fc400078e020b */
[----:B------:R-:W2:Y:S04]  /*0160*/  LDG.E R0, desc[UR4][R6.64+0x4] ;  /* 0x0000040406007981 */ /* 0x000ea8000c1e1900 */
[----:B------:R3:W-:Y:S04]  /*0170*/  STG.E desc[UR4][R6.64], R13 ;  /* 0x0000000d06007986 */ /* 0x0007e8000c101904 */
[----:B------:R-:W2:Y:S04]  /*0180*/  LDG.E R15, desc[UR4][R4.64] ;  /* 0x00000004040f7981 */ /* 0x000ea8000c1e1900 */
[----:B------:R-:W2:Y:S02]  /*0190*/  LDG.E R8, desc[UR4][R2.64+0x4] ;  /* 0x0000040402087981 */ /* 0x000ea4000c1e1900 */
[----:B--2---:R-:W-:-:S05]  /*01a0*/  IMAD R15, R15, R8, R0 ;  /* 0x000000080f0f7224 */ /* 0x004fca00078e0200 */
[----:B------:R-:W-:Y:S04]  /*01b0*/  STG.E desc[UR4][R6.64+0x4], R15 ;  /* 0x0000040f06007986 */ /* 0x000fe8000c101904 */
[----:B------:R-:W0:Y:S04]  /*01c0*/  LDG.E R0, desc[UR4][R4.64+0x4] ;  /* 0x0000040404007981 */ /* 0x000e28000c1e1900 */
[----:B------:R-:W0:Y:S02]  /*01d0*/  LDG.E R8, desc[UR4][R2.64+0xc] ;  /* 0x00000c0402087981 */ /* 0x000e24000c1e1900 */
[----:B0-----:R-:W-:-:S05]  /*01e0*/  IMAD R9, R0, R8, R15 ;  /* 0x0000000800097224 */ /* 0x001fca00078e020f */
[----:B------:R0:W-:Y:S04]  /*01f0*/  STG.E desc[UR4][R6.64+0x4], R9 ;  /* 0x0000040906007986 */ /* 0x0001e8000c101904 */
[----:B------:R-:W1:Y:S04]  /*0200*/  LDG.E R0, desc[UR4][R4.64+0x8] ;  /* 0x0000080404007981 */ /* 0x000e68000c1e1900 */
[----:B------:R-:W1:Y:S02]  /*0210*/  LDG.E R8, desc[UR4][R2.64+0x14] ;  /* 0x0000140402087981 */ /* 0x000e64000c1e1900 */
[----:B-1----:R-:W-:-:S02]  /*0220*/  IMAD R11, R0, R8, R9 ;  /* 0x00000008000b7224 */ /* 0x002fc400078e0209 */
[----:B------:R-:W2:Y:S04]  /*0230*/  LDG.E R0, desc[UR4][R6.64+0x8] ;  /* 0x0000080406007981 */ /* 0x000ea8000c1e1900 */
[----:B------:R1:W-:Y:S04]  /*0240*/  STG.E desc[UR4][R6.64+0x4], R11 ;  /* 0x0000040b06007986 */ /* 0x0003e8000c101904 */
[----:B---3--:R-:W2:Y:S04]  /*0250*/  LDG.E R13, desc[UR4][R4.64] ;  /* 0x00000004040d7981 */ /* 0x008ea8000c1e1900 */
[----:B------:R-:W2:Y:S02]  /*0260*/  LDG.E R8, desc[UR4][R2.64+0x8] ;  /* 0x0000080402087981 */ /* 0x000ea4000c1e1900 */
[----:B--2---:R-:W-:-:S05]  /*0270*/  IMAD R13, R13, R8, R0 ;  /* 0x000000080d0d7224 */ /* 0x004fca00078e0200 */
[----:B------:R-:W-:Y:S04]  /*0280*/  STG.E desc[UR4][R6.64+0x8], R13 ;  /* 0x0000080d06007986 */ /* 0x000fe8000c101904 */
[----:B------:R-:W0:Y:S04]  /*0290*/  LDG.E R0, desc[UR4][R4.64+0x4] ;  /* 0x0000040404007981 */ /* 0x000e28000c1e1900 */
[----:B------:R-:W0:Y:S02]  /*02a0*/  LDG.E R8, desc[UR4][R2.64+0x10] ;  /* 0x0000100402087981 */ /* 0x000e24000c1e1900 */
[----:B0-----:R-:W-:-:S05]  /*02b0*/  IMAD R9, R0, R8, R13 ;  /* 0x0000000800097224 */ /* 0x001fca00078e020d */
[----:B------:R-:W-:Y:S04]  /*02c0*/  STG.E desc[UR4][R6.64+0x8], R9 ;  /* 0x0000080906007986 */ /* 0x000fe8000c101904 */
[----:B------:R-:W1:Y:S04]  /*02d0*/  LDG.E R0, desc[UR4][R4.64+0x8] ;  /* 0x0000080404007981 */ /* 0x000e68000c1e1900 */
[----:B------:R-:W1:Y:S02]  /*02e0*/  LDG.E R8, desc[UR4][R2.64+0x18] ;  /* 0x0000180402087981 */ /* 0x000e64000c1e1900 */
[----:B-1----:R-:W-:-:S05]  /*02f0*/  IMAD R11, R0, R8, R9 ;  /* 0x00000008000b7224 */ /* 0x002fca00078e0209 */
[----:B------:R-:W-:Y:S01]  /*0300*/  STG.E desc[UR4][R6.64+0x8], R11 ;  /* 0x0000080b06007986 */ /* 0x000fe2000c101904 */
[----:B------:R-:W-:Y:S05]  /*0310*/  EXIT ;  /* 0x000000000000794d */ /* 0x000fea0003800000 */
.L_x_0:
[----:B------:R-:W-:-:S00]  /*0320*/  BRA `(.L_x_0) ;  /* 0xfffffffc00fc7947 */ /* 0x000fc0000383ffff */
[----:B------:R-:W-:-:S00]  /*0330*/  NOP ;  /* 0x0000000000007918 */ /* 0x000fc00000000000 */
        /* <DEDUP_REMOVED lines=12> */
.L_x_2:


//--------------------- .text._Z3addPiS_          --------------------------
	.section	.text._Z3addPiS_,"ax",@progbits
	.align	128
        .global         _Z3addPiS_
        .type           _Z3addPiS_,@function
        .size           _Z3addPiS_,(.L_x_3 - _Z3addPiS_)
        .other          _Z3addPiS_,@"STO_CUDA_ENTRY STV_DEFAULT"
_Z3addPiS_:
.text._Z3addPiS_:
[----:B------:R-:W-:Y:S01]  /*0000*/  LDC R1, c[0x0][0x37c] ;  /* 0x0000df00ff017b82 */ /* 0x000fe20000000800 */
[----:B------:R-:W0:Y:S07]  /*0010*/  S2R R7, SR_TID.X ;  /* 0x0000000000077919 */ /* 0x000e2e0000002100 */
[----:B------:R-:W0:Y:S01]  /*0020*/  LDC.64 R2, c[0x0][0x380] ;  /* 0x0000e000ff027b82 */ /* 0x000e220000000a00 */
[----:B------:R-:W1:Y:S07]  /*0030*/  LDCU.64 UR4, c[0x0][0x358] ;  /* 0x00006b00ff0477ac */ /* 0x000e6e0008000a00 */
[----:B------:R-:W2:Y:S01]  /*0040*/  LDC.64 R4, c[0x0][0x388] ;  /* 0x0000e200ff047b82 */ /* 0x000ea20000000a00 */
[----:B0-----:R-:W-:-:S04]  /*0050*/  IMAD.WIDE.U32 R2, R7, 0x4, R2 ;  /* 0x0000000407027825 */ /* 0x001fc800078e0002 */
[----:B--2---:R-:W-:Y:S02]  /*0060*/  IMAD.WIDE.U32 R4, R7, 0x4, R4 ;  /* 0x0000000407047825 */ /* 0x004fe400078e0004 */
[----:B-1----:R-:W2:Y:S04]  /*0070*/  LDG.E R2, desc[UR4][R2.64] ;  /* 0x0000000402027981 */ /* 0x002ea8000c1e1900 */
[----:B------:R-:W2:Y:S02]  /*0080*/  LDG.E R7, desc[UR4][R4.64] ;  /* 0x0000000404077981 */ /* 0x000ea4000c1e1900 */
[----:B--2---:R-:W-:-:S05]  /*0090*/  IADD3 R7, PT, PT, R2, R7, RZ ;  /* 0x0000000702077210 */ /* 0x004fca0007ffe0ff */
[----:B------:R-:W-:Y:S01]  /*00a0*/  STG.E desc[UR4][R4.64], R7 ;  /* 0x0000000704007986 */ /* 0x000fe2000c101904 */
[----:B------:R-:W-:Y:S05]  /*00b0*/  EXIT ;  /* 0x000000000000794d */ /* 0x000fea0003800000 */
.L_x_1:
        /* <DEDUP_REMOVED lines=12> */
.L_x_3:


//--------------------- .nv.shared.reserved.0     --------------------------
	.section	.nv.shared.reserved.0,"aw",@nobits
	.weak		__nv_reservedSMEM_offset_0_alias
	.size		__nv_reservedSMEM_offset_0_alias, 0, 64
	.other		__nv_reservedSMEM_offset_0_alias,@"STO_CUDA_RESERVED_SHARED STV_DEFAULT"
__nv_reservedSMEM_offset_0_alias:
	.zero		0
	.zero		64


//--------------------- .nv.constant0._Z5multiPiS_S_ --------------------------
	.section	.nv.constant0._Z5multiPiS_S_,"a",@progbits
	.sectionflags	@""
	.align	4
.nv.constant0._Z5multiPiS_S_:
	.zero		920


//--------------------- .nv.constant0._Z3addPiS_  --------------------------
	.section	.nv.constant0._Z3addPiS_,"a",@progbits
	.sectionflags	@""
	.align	4
.nv.constant0._Z3addPiS_:
	.zero		912


//--------------------- SYMBOLS --------------------------

	.type		.nv.reservedSmem.offset0,@object
	.size		.nv.reservedSmem.offset0,0x4
